//
// Generated by NVIDIA NVVM Compiler
//
// Compiler Build ID: CL-36424714
// Cuda compilation tools, release 13.0, V13.0.88
// Based on NVVM 20.0.0
//

.version 9.0
.target sm_100
.address_size 64

.shared .align 4 .b8 _ZZ15top_k_per_blockPfS_iiE4heap[4096];

.func _Z12heapify_downPfii(
	.param .b32 _Z12heapify_downPfii_param_0,
	.param .b32 _Z12heapify_downPfii_param_1
)
{
	.reg .pred 	%p<6>;
	.reg .b32 	%r<25>;
	.reg .b32 	%f<7>;

	ld.param.u32 	%r10, [_Z12heapify_downPfii_param_0];
	ld.param.u32 	%r22, [_Z12heapify_downPfii_param_1];
	mov.u32 	%r14, _ZZ15top_k_per_blockPfS_iiE4heap;
	mov.u32 	%r24, %r22;
$L__BB0_1:
	shl.b32 	%r12, %r22, 1;
	or.b32  	%r2, %r12, 1;
	add.s32 	%r3, %r12, 2;
	setp.ge.s32 	%p1, %r2, %r10;
	shl.b32 	%r13, %r22, 3;
	add.s32 	%r4, %r14, %r13;
	shl.b32 	%r15, %r22, 2;
	sub.s32 	%r5, %r4, %r15;
	@%p1 bra 	$L__BB0_3;
	ld.shared.f32 	%f1, [%r4+4];
	ld.shared.f32 	%f2, [%r5];
	setp.lt.f32 	%p2, %f1, %f2;
	selp.b32 	%r24, %r2, %r22, %p2;
$L__BB0_3:
	setp.ge.s32 	%p3, %r3, %r10;
	@%p3 bra 	$L__BB0_5;
	ld.shared.f32 	%f3, [%r4+8];
	shl.b32 	%r16, %r24, 2;
	add.s32 	%r18, %r14, %r16;
	ld.shared.f32 	%f4, [%r18];
	setp.lt.f32 	%p4, %f3, %f4;
	selp.b32 	%r24, %r3, %r24, %p4;
$L__BB0_5:
	setp.eq.s32 	%p5, %r24, %r22;
	@%p5 bra 	$L__BB0_7;
	ld.shared.f32 	%f5, [%r5];
	shl.b32 	%r19, %r24, 2;
	add.s32 	%r21, %r14, %r19;
	ld.shared.f32 	%f6, [%r21];
	st.shared.f32 	[%r5], %f6;
	st.shared.f32 	[%r21], %f5;
	mov.u32 	%r22, %r24;
	bra.uni 	$L__BB0_1;
$L__BB0_7:
	ret;

}
	// .globl	_Z15top_k_per_blockPfS_ii
.visible .entry _Z15top_k_per_blockPfS_ii(
	.param .u64 .ptr .align 1 _Z15top_k_per_blockPfS_ii_param_0,
	.param .u64 .ptr .align 1 _Z15top_k_per_blockPfS_ii_param_1,
	.param .u32 _Z15top_k_per_blockPfS_ii_param_2,
	.param .u32 _Z15top_k_per_blockPfS_ii_param_3
)
{
	.reg .pred 	%p<7>;
	.reg .b32 	%r<21>;
	.reg .b32 	%f<13>;
	.reg .b64 	%rd<11>;

	ld.param.u64 	%rd3, [_Z15top_k_per_blockPfS_ii_param_0];
	ld.param.u64 	%rd2, [_Z15top_k_per_blockPfS_ii_param_1];
	ld.param.u32 	%r12, [_Z15top_k_per_blockPfS_ii_param_2];
	ld.param.u32 	%r11, [_Z15top_k_per_blockPfS_ii_param_3];
	cvta.to.global.u64 	%rd1, %rd3;
	mov.u32 	%r13, %nctaid.x;
	div.u32 	%r14, %r12, %r13;
	mov.u32 	%r1, %ctaid.x;
	mul.lo.s32 	%r2, %r14, %r1;
	add.s32 	%r15, %r2, %r14;
	min.s32 	%r3, %r15, %r12;
	mov.u32 	%r4, %tid.x;
	setp.ge.u32 	%p1, %r4, %r11;
	shl.b32 	%r16, %r4, 2;
	mov.u32 	%r17, _ZZ15top_k_per_blockPfS_iiE4heap;
	add.s32 	%r5, %r17, %r16;
	@%p1 bra 	$L__BB1_4;
	add.s32 	%r6, %r2, %r4;
	setp.ge.u32 	%p2, %r6, %r3;
	mov.f32 	%f10, 0fFF800000;
	@%p2 bra 	$L__BB1_3;
	mul.wide.u32 	%rd4, %r6, 4;
	add.s64 	%rd5, %rd1, %rd4;
	ld.global.f32 	%f10, [%rd5];
$L__BB1_3:
	st.shared.f32 	[%r5], %f10;
$L__BB1_4:
	bar.sync 	0;
	add.s32 	%r18, %r11, %r4;
	add.s32 	%r20, %r18, %r2;
	setp.ge.s32 	%p3, %r20, %r3;
	@%p3 bra 	$L__BB1_9;
	mov.u32 	%r8, %ntid.x;
	ld.shared.f32 	%f12, [_ZZ15top_k_per_blockPfS_iiE4heap];
$L__BB1_6:
	mul.wide.s32 	%rd6, %r20, 4;
	add.s64 	%rd7, %rd1, %rd6;
	ld.global.f32 	%f5, [%rd7];
	setp.leu.f32 	%p4, %f5, %f12;
	@%p4 bra 	$L__BB1_8;
	st.shared.f32 	[_ZZ15top_k_per_blockPfS_iiE4heap], %f5;
	{ // callseq 0, 0
	.param .b32 param0;
	st.param.b32 	[param0], %r11;
	.param .b32 param1;
	st.param.b32 	[param1], 0;
	call.uni 
	_Z12heapify_downPfii, 
	(
	param0, 
	param1
	);
	} // callseq 0
	ld.shared.f32 	%f12, [_ZZ15top_k_per_blockPfS_iiE4heap];
$L__BB1_8:
	add.s32 	%r20, %r20, %r8;
	setp.lt.s32 	%p5, %r20, %r3;
	@%p5 bra 	$L__BB1_6;
$L__BB1_9:
	setp.ge.u32 	%p6, %r4, %r11;
	bar.sync 	0;
	@%p6 bra 	$L__BB1_11;
	ld.shared.f32 	%f9, [%r5];
	mad.lo.s32 	%r19, %r11, %r1, %r4;
	cvta.to.global.u64 	%rd8, %rd2;
	mul.wide.u32 	%rd9, %r19, 4;
	add.s64 	%rd10, %rd8, %rd9;
	st.global.f32 	[%rd10], %f9;
$L__BB1_11:
	ret;

}


// ===== COMPILED SASS (sm_100) =====

	.target	sm_100

	.elftype	@"ET_EXEC"


//--------------------- .note.nv.tkinfo           --------------------------
	.section	.note.nv.tkinfo,"",@"SHT_NOTE"
	.sectionflags	@"SHF_NOTE_NV_TKINFO"
	.tkinfo
        /*0018*/ 	.word	0x00000002
        /*0030*/ 	.string	""
        /*0030*/ 	.string	"ptxas"
        /*0030*/ 	.string	"Cuda compilation tools, release 13.0, V13.0.88"
        /*0030*/ 	.string	"Build cuda_13.0.r13.0/compiler.36424714_0"
        /*0030*/ 	.string	"-arch sm_100 -m 64 "



//--------------------- .note.nv.cuinfo           --------------------------
	.section	.note.nv.cuinfo,"",@"SHT_NOTE"
	.sectionflags	@"SHF_NOTE_NV_CUINFO"
        /*0018*/ 	.short	0x0002
        /*001a*/ 	.short	0x0064
        /*001c*/ 	.short	0x0082
	.zero		2


//--------------------- .nv.info                  --------------------------
	.section	.nv.info,"",@"SHT_CUDA_INFO"
	.align	4


	//----- nvinfo : EIATTR_REGCOUNT
	.align		4
        /*0000*/ 	.byte	0x04, 0x2f
        /*0002*/ 	.short	(.L_1 - .L_0)
	.align		4
.L_0:
        /*0004*/ 	.word	index@(_Z15top_k_per_blockPfS_ii)
        /*0008*/ 	.word	0x00000015


	//----- nvinfo : EIATTR_FRAME_SIZE
	.align		4
.L_1:
        /*000c*/ 	.byte	0x04, 0x11
        /*000e*/ 	.short	(.L_3 - .L_2)
	.align		4
.L_2:
        /*0010*/ 	.word	index@($_Z15top_k_per_blockPfS_ii$_Z12heapify_downPfii)
        /*0014*/ 	.word	0x00000000


	//----- nvinfo : EIATTR_FRAME_SIZE
	.align		4
.L_3:
        /*0018*/ 	.byte	0x04, 0x11
        /*001a*/ 	.short	(.L_5 - .L_4)
	.align		4
.L_4:
        /*001c*/ 	.word	index@(_Z15top_k_per_blockPfS_ii)
        /*0020*/ 	.word	0x00000000


	//----- nvinfo : EIATTR_MIN_STACK_SIZE
	.align		4
.L_5:
        /*0024*/ 	.byte	0x04, 0x12
        /*0026*/ 	.short	(.L_7 - .L_6)
	.align		4
.L_6:
        /*0028*/ 	.word	index@(_Z15top_k_per_blockPfS_ii)
        /*002c*/ 	.word	0x00000000
.L_7:


//--------------------- .nv.compat                --------------------------
	.section	.nv.compat,"",@"SHT_CUDA_COMPAT_INFO"
	.align	4
        /*0000*/ 	.byte	0x02, 0x09, 0x00, 0x00, 0x02, 0x02, 0x01, 0x00, 0x02, 0x05, 0x05, 0x00, 0x03, 0x07, 0x01, 0x01
        /*0010*/ 	.byte	0x02, 0x03, 0x00, 0x00, 0x02, 0x06, 0x01, 0x00, 0x04, 0x0b, 0x08, 0x00, 0x09, 0x00, 0x00, 0x00
        /*0020*/ 	.byte	0x00, 0x00, 0x00, 0x00


//--------------------- .nv.info._Z15top_k_per_blockPfS_ii --------------------------
	.section	.nv.info._Z15top_k_per_blockPfS_ii,"",@"SHT_CUDA_INFO"
	.sectionflags	@""
	.align	4


	//----- nvinfo : EIATTR_CUDA_API_VERSION
	.align		4
        /*0000*/ 	.byte	0x04, 0x37
        /*0002*/ 	.short	(.L_9 - .L_8)
.L_8:
        /*0004*/ 	.word	0x00000082


	//----- nvinfo : EIATTR_KPARAM_INFO
	.align		4
.L_9:
        /*0008*/ 	.byte	0x04, 0x17
        /*000a*/ 	.short	(.L_11 - .L_10)
.L_10:
        /*000c*/ 	.word	0x00000000
        /*0010*/ 	.short	0x0003
        /*0012*/ 	.short	0x0014
        /*0014*/ 	.byte	0x00, 0xf0, 0x11, 0x00


	//----- nvinfo : EIATTR_KPARAM_INFO
	.align		4
.L_11:
        /*0018*/ 	.byte	0x04, 0x17
        /*001a*/ 	.short	(.L_13 - .L_12)
.L_12:
        /*001c*/ 	.word	0x00000000
        /*0020*/ 	.short	0x0002
        /*0022*/ 	.short	0x0010
        /*0024*/ 	.byte	0x00, 0xf0, 0x11, 0x00


	//----- nvinfo : EIATTR_KPARAM_INFO
	.align		4
.L_13:
        /*0028*/ 	.byte	0x04, 0x17
        /*002a*/ 	.short	(.L_15 - .L_14)
.L_14:
        /*002c*/ 	.word	0x00000000
        /*0030*/ 	.short	0x0001
        /*0032*/ 	.short	0x0008
        /*0034*/ 	.byte	0x00, 0xf5, 0x21, 0x00


	//----- nvinfo : EIATTR_KPARAM_INFO
	.align		4
.L_15:
        /*0038*/ 	.byte	0x04, 0x17
        /*003a*/ 	.short	(.L_17 - .L_16)
.L_16:
        /*003c*/ 	.word	0x00000000
        /*0040*/ 	.short	0x0000
        /*0042*/ 	.short	0x0000
        /*0044*/ 	.byte	0x00, 0xf5, 0x21, 0x00


	//----- nvinfo : EIATTR_SPARSE_MMA_MASK
	.align		4
.L_17:
        /*0048*/ 	.byte	0x03, 0x50
        /*004a*/ 	.short	0x0000


	//----- nvinfo : EIATTR_MAXREG_COUNT
	.align		4
        /*004c*/ 	.byte	0x03, 0x1b
        /*004e*/ 	.short	0x00ff


	//----- nvinfo : EIATTR_NUM_BARRIERS
	.align		4
        /*0050*/ 	.byte	0x02, 0x4c
        /*0052*/ 	.byte	0x01
	.zero		1


	//----- nvinfo : EIATTR_MERCURY_ISA_VERSION
	.align		4
        /*0054*/ 	.byte	0x03, 0x5f
        /*0056*/ 	.short	0x0101


	//----- nvinfo : EIATTR_VRC_CTA_INIT_COUNT
	.align		4
        /*0058*/ 	.byte	0x02, 0x4a
	.zero		1
	.zero		1


	//----- nvinfo : EIATTR_EXIT_INSTR_OFFSETS
	.align		4
        /*005c*/ 	.byte	0x04, 0x1c
        /*005e*/ 	.short	(.L_19 - .L_18)


	//   ....[0]....
.L_18:
        /*0060*/ 	.word	0x000004b0


	//   ....[1]....
        /*0064*/ 	.word	0x00000510


	//----- nvinfo : EIATTR_CRS_STACK_SIZE
	.align		4
.L_19:
        /*0068*/ 	.byte	0x04, 0x1e
        /*006a*/ 	.short	(.L_21 - .L_20)
.L_20:
        /*006c*/ 	.word	0x00000000


	//----- nvinfo : EIATTR_CBANK_PARAM_SIZE
	.align		4
.L_21:
        /*0070*/ 	.byte	0x03, 0x19
        /*0072*/ 	.short	0x0018


	//----- nvinfo : EIATTR_PARAM_CBANK
	.align		4
        /*0074*/ 	.byte	0x04, 0x0a
        /*0076*/ 	.short	(.L_23 - .L_22)
	.align		4
.L_22:
        /*0078*/ 	.word	index@(.nv.constant0._Z15top_k_per_blockPfS_ii)
        /*007c*/ 	.short	0x0380
        /*007e*/ 	.short	0x0018


	//----- nvinfo : EIATTR_SW_WAR
	.align		4
.L_23:
        /*0080*/ 	.byte	0x04, 0x36
        /*0082*/ 	.short	(.L_25 - .L_24)
.L_24:
        /*0084*/ 	.word	0x00000008
.L_25:


//--------------------- .nv.callgraph             --------------------------
	.section	.nv.callgraph,"",@"SHT_CUDA_CALLGRAPH"
	.align	4
	.sectionentsize	8
	.align		4
        /*0000*/ 	.word	0x00000000
	.align		4
        /*0004*/ 	.word	0xffffffff
	.align		4
        /*0008*/ 	.word	0x00000000
	.align		4
        /*000c*/ 	.word	0xfffffffe
	.align		4
        /*0010*/ 	.word	0x00000000
	.align		4
        /*0014*/ 	.word	0xfffffffd
	.align		4
        /*0018*/ 	.word	0x00000000
	.align		4
        /*001c*/ 	.word	0xfffffffc


//--------------------- .text._Z15top_k_per_blockPfS_ii --------------------------
	.section	.text._Z15top_k_per_blockPfS_ii,"ax",@progbits
	.align	128
        .global         _Z15top_k_per_blockPfS_ii
        .type           _Z15top_k_per_blockPfS_ii,@function
        .size           _Z15top_k_per_blockPfS_ii,(.L_x_11 - _Z15top_k_per_blockPfS_ii)
        .other          _Z15top_k_per_blockPfS_ii,@"STO_CUDA_ENTRY STV_DEFAULT"
_Z15top_k_per_blockPfS_ii:
.text._Z15top_k_per_blockPfS_ii:
[----:B------:R-:W-:Y:S01]  /*0000*/  LDC R1, c[0x0][0x37c] ;  /* 0x0000df00ff017b82 */ /* 0x000fe20000000800 */
[----:B------:R-:W0:Y:S07]  /*0010*/  LDCU UR4, c[0x0][0x370] ;  /* 0x00006e00ff0477ac */ /* 0x000e2e0008000800 */
[----:B------:R-:W1:Y:S01]  /*0020*/  LDC.64 R2, c[0x0][0x390] ;  /* 0x0000e400ff027b82 */ /* 0x000e620000000a00 */
[----:B------:R-:W-:Y:S01]  /*0030*/  BSSY.RECONVERGENT B0, `(.L_x_0) ;  /* 0x0000028000007945 */ /* 0x000fe20003800200 */
[----:B------:R-:W2:Y:S06]  /*0040*/  LDCU.64 UR8, c[0x0][0x358] ;  /* 0x00006b00ff0877ac */ /* 0x000eac0008000a00 */
[----:B------:R-:W3:Y:S08]  /*0050*/  S2UR UR5, SR_CgaCtaId ;  /* 0x00000000000579c3 */ /* 0x000ef00000008800 */
[----:B------:R-:W4:Y:S01]  /*0060*/  S2UR UR7, SR_CTAID.X ;  /* 0x00000000000779c3 */ /* 0x000f220000002500 */
[----:B0-----:R-:W0:Y:S01]  /*0070*/  I2F.U32.RP R0, UR4 ;  /* 0x0000000400007d06 */ /* 0x001e220008209000 */
[----:B------:R-:W-:-:S07]  /*0080*/  ISETP.NE.U32.AND P2, PT, RZ, UR4, PT ;  /* 0x00000004ff007c0c */ /* 0x000fce000bf45070 */
[----:B0-----:R-:W0:Y:S02]  /*0090*/  MUFU.RCP R0, R0 ;  /* 0x0000000000007308 */ /* 0x001e240000001000 */
[----:B0-----:R-:W-:Y:S02]  /*00a0*/  VIADD R4, R0, 0xffffffe ;  /* 0x0ffffffe00047836 */ /* 0x001fe40000000000 */
[----:B------:R-:W0:Y:S04]  /*00b0*/  S2R R0, SR_TID.X ;  /* 0x0000000000007919 */ /* 0x000e280000002100 */
[----:B------:R5:W2:Y:S02]  /*00c0*/  F2I.FTZ.U32.TRUNC.NTZ R5, R4 ;  /* 0x0000000400057305 */ /* 0x000aa4000021f000 */
[----:B-----5:R-:W-:-:S02]  /*00d0*/  IMAD.MOV.U32 R4, RZ, RZ, RZ ;  /* 0x000000ffff047224 */ /* 0x020fc400078e00ff */
[----:B--2---:R-:W-:-:S04]  /*00e0*/  IMAD.MOV R7, RZ, RZ, -R5 ;  /* 0x000000ffff077224 */ /* 0x004fc800078e0a05 */
[----:B------:R-:W-:-:S04]  /*00f0*/  IMAD R7, R7, UR4, RZ ;  /* 0x0000000407077c24 */ /* 0x000fc8000f8e02ff */
[----:B------:R-:W-:-:S06]  /*0100*/  IMAD.HI.U32 R5, R5, R7, R4 ;  /* 0x0000000705057227 */ /* 0x000fcc00078e0004 */
[----:B-1----:R-:W-:-:S04]  /*0110*/  IMAD.HI.U32 R5, R5, R2, RZ ;  /* 0x0000000205057227 */ /* 0x002fc800078e00ff */
[----:B------:R-:W-:-:S04]  /*0120*/  IMAD.MOV R7, RZ, RZ, -R5 ;  /* 0x000000ffff077224 */ /* 0x000fc800078e0a05 */
[----:B------:R-:W-:-:S05]  /*0130*/  IMAD R6, R7, UR4, R2 ;  /* 0x0000000407067c24 */ /* 0x000fca000f8e0202 */
[----:B------:R-:W-:-:S13]  /*0140*/  ISETP.GE.U32.AND P0, PT, R6, UR4, PT ;  /* 0x0000000406007c0c */ /* 0x000fda000bf06070 */
[----:B------:R-:W-:Y:S02]  /*0150*/  @P0 VIADD R6, R6, -UR4 ;  /* 0x8000000406060c36 */ /* 0x000fe40008000000 */
[----:B------:R-:W-:Y:S01]  /*0160*/  @P0 VIADD R5, R5, 0x1 ;  /* 0x0000000105050836 */ /* 0x000fe20000000000 */
[----:B0-----:R-:W-:Y:S02]  /*0170*/  ISETP.GE.U32.AND P0, PT, R0, R3, PT ;  /* 0x000000030000720c */ /* 0x001fe40003f06070 */
[----:B------:R-:W-:-:S13]  /*0180*/  ISETP.GE.U32.AND P1, PT, R6, UR4, PT ;  /* 0x0000000406007c0c */ /* 0x000fda000bf26070 */
[----:B------:R-:W-:Y:S02]  /*0190*/  @P1 IADD3 R5, PT, PT, R5, 0x1, RZ ;  /* 0x0000000105051810 */ /* 0x000fe40007ffe0ff */
[----:B------:R-:W-:Y:S01]  /*01a0*/  @!P2 LOP3.LUT R5, RZ, UR4, RZ, 0x33, !PT ;  /* 0x00000004ff05ac12 */ /* 0x000fe2000f8e33ff */
[----:B------:R-:W-:Y:S02]  /*01b0*/  UMOV UR4, 0x400 ;  /* 0x0000040000047882 */ /* 0x000fe40000000000 */
[----:B---3--:R-:W-:Y:S02]  /*01c0*/  ULEA UR4, UR5, UR4, 0x18 ;  /* 0x0000000405047291 */ /* 0x008fe4000f8ec0ff */
[----:B----4-:R-:W-:-:S05]  /*01d0*/  IMAD R9, R5, UR7, RZ ;  /* 0x0000000705097c24 */ /* 0x010fca000f8e02ff */
[----:B------:R-:W-:Y:S02]  /*01e0*/  VIADDMNMX R4, R9, R5, R2, PT ;  /* 0x0000000509047246 */ /* 0x000fe40003800102 */
[----:B------:R-:W-:Y:S01]  /*01f0*/  LEA R5, R0, UR4, 0x2 ;  /* 0x0000000400057c11 */ /* 0x000fe2000f8e10ff */
[----:B------:R-:W-:Y:S06]  /*0200*/  @P0 BRA `(.L_x_1) ;  /* 0x0000000000280947 */ /* 0x000fec0003800000 */
[----:B------:R-:W-:Y:S01]  /*0210*/  IMAD.IADD R11, R9, 0x1, R0 ;  /* 0x00000001090b7824 */ /* 0x000fe200078e0200 */
[----:B------:R-:W-:Y:S01]  /*0220*/  BSSY.RECONVERGENT B1, `(.L_x_2) ;  /* 0x0000007000017945 */ /* 0x000fe20003800200 */
[----:B------:R-:W-:-:S03]  /*0230*/  IMAD.MOV.U32 R6, RZ, RZ, -0x800000 ;  /* 0xff800000ff067424 */ /* 0x000fc600078e00ff */
[----:B------:R-:W-:-:S13]  /*0240*/  ISETP.GE.U32.AND P0, PT, R11, R4, PT ;  /* 0x000000040b00720c */ /* 0x000fda0003f06070 */
[----:B------:R-:W-:Y:S05]  /*0250*/  @P0 BRA `(.L_x_3) ;  /* 0x00000000000c0947 */ /* 0x000fea0003800000 */
[----:B------:R-:W0:Y:S02]  /*0260*/  LDC.64 R6, c[0x0][0x380] ;  /* 0x0000e000ff067b82 */ /* 0x000e240000000a00 */
[----:B0-----:R-:W-:-:S06]  /*0270*/  IMAD.WIDE.U32 R6, R11, 0x4, R6 ;  /* 0x000000040b067825 */ /* 0x001fcc00078e0006 */
[----:B------:R0:W5:Y:S02]  /*0280*/  LDG.E R6, desc[UR8][R6.64] ;  /* 0x0000000806067981 */ /* 0x000164000c1e1900 */
.L_x_3:
[----:B------:R-:W-:Y:S05]  /*0290*/  BSYNC.RECONVERGENT B1 ;  /* 0x0000000000017941 */ /* 0x000fea0003800200 */
.L_x_2:
[----:B-----5:R1:W-:Y:S02]  /*02a0*/  STS [R5], R6 ;  /* 0x0000000605007388 */ /* 0x0203e40000000800 */
.L_x_1:
[----:B------:R-:W-:Y:S05]  /*02b0*/  BSYNC.RECONVERGENT B0 ;  /* 0x0000000000007941 */ /* 0x000fea0003800200 */
.L_x_0:
[----:B0-----:R-:W-:Y:S01]  /*02c0*/  IADD3 R7, PT, PT, R9, R3, R0 ;  /* 0x0000000309077210 */ /* 0x001fe20007ffe000 */
[----:B------:R-:W-:Y:S03]  /*02d0*/  BAR.SYNC.DEFER_BLOCKING 0x0 ;  /* 0x0000000000007b1d */ /* 0x000fe60000010000 */
[----:B------:R-:W-:-:S03]  /*02e0*/  ISETP.GE.AND P0, PT, R7, R4, PT ;  /* 0x000000040700720c */ /* 0x000fc60003f06270 */
[----:B------:R-:W-:Y:S10]  /*02f0*/  BSSY.RECONVERGENT B0, `(.L_x_4) ;  /* 0x0000018000007945 */ /* 0x000ff40003800200 */
[----:B------:R-:W-:Y:S05]  /*0300*/  @P0 BRA `(.L_x_5) ;  /* 0x0000000000580947 */ /* 0x000fea0003800000 */
[----:B------:R-:W0:Y:S01]  /*0310*/  LDS R10, [UR4] ;  /* 0x00000004ff0a7984 */ /* 0x000e220008000800 */
[----:B-1----:R-:W1:Y:S08]  /*0320*/  LDC R6, c[0x0][0x360] ;  /* 0x0000d800ff067b82 */ /* 0x002e700000000800 */
[----:B------:R-:W2:Y:S02]  /*0330*/  LDC.64 R2, c[0x0][0x380] ;  /* 0x0000e000ff027b82 */ /* 0x000ea40000000a00 */
.L_x_8:
[----:B--2---:R-:W-:-:S06]  /*0340*/  IMAD.WIDE R8, R7, 0x4, R2 ;  /* 0x0000000407087825 */ /* 0x004fcc00078e0202 */
[----:B0-----:R-:W0:Y:S01]  /*0350*/  LDG.E R9, desc[UR8][R8.64] ;  /* 0x0000000808097981 */ /* 0x001e22000c1e1900 */
[----:B-1----:R-:W-:Y:S01]  /*0360*/  IMAD.IADD R7, R6, 0x1, R7 ;  /* 0x0000000106077824 */ /* 0x002fe200078e0207 */
[----:B------:R-:W-:Y:S04]  /*0370*/  BSSY.RECONVERGENT B1, `(.L_x_6) ;  /* 0x000000e000017945 */ /* 0x000fe80003800200 */
[----:B------:R-:W-:Y:S02]  /*0380*/  ISETP.GE.AND P0, PT, R7, R4, PT ;  /* 0x000000040700720c */ /* 0x000fe40003f06270 */
[----:B0-----:R-:W-:-:S13]  /*0390*/  FSETP.GT.AND P1, PT, R9, R10, PT ;  /* 0x0000000a0900720b */ /* 0x001fda0003f24000 */
[----:B------:R-:W-:Y:S05]  /*03a0*/  @!P1 BRA `(.L_x_7) ;  /* 0x0000000000289947 */ /* 0x000fea0003800000 */
[----:B------:R-:W0:Y:S01]  /*03b0*/  S2UR UR6, SR_CgaCtaId ;  /* 0x00000000000679c3 */ /* 0x000e220000008800 */
[----:B------:R-:W-:Y:S01]  /*03c0*/  UMOV UR5, 0x400 ;  /* 0x0000040000057882 */ /* 0x000fe20000000000 */
[----:B------:R-:W-:Y:S01]  /*03d0*/  MOV R12, 0x410 ;  /* 0x00000410000c7802 */ /* 0x000fe20000000f00 */
[----:B0-----:R-:W-:-:S09]  /*03e0*/  ULEA UR5, UR6, UR5, 0x18 ;  /* 0x0000000506057291 */ /* 0x001fd2000f8ec0ff */
[----:B------:R0:W-:Y:S03]  /*03f0*/  STS [UR5], R9 ;  /* 0x00000009ff007988 */ /* 0x0001e60008000805 */
[----:B0-----:R-:W-:Y:S05]  /*0400*/  CALL.REL.NOINC `($_Z15top_k_per_blockPfS_ii$_Z12heapify_downPfii) ;  /* 0x0000000000447944 */ /* 0x001fea0003c00000 */
[----:B------:R-:W0:Y:S01]  /*0410*/  S2UR UR6, SR_CgaCtaId ;  /* 0x00000000000679c3 */ /* 0x000e220000008800 */
[----:B------:R-:W-:Y:S02]  /*0420*/  UMOV UR5, 0x400 ;  /* 0x0000040000057882 */ /* 0x000fe40000000000 */
[----:B0-----:R-:W-:-:S09]  /*0430*/  ULEA UR5, UR6, UR5, 0x18 ;  /* 0x0000000506057291 */ /* 0x001fd2000f8ec0ff */
[----:B------:R-:W0:Y:S03]  /*0440*/  LDS R10, [UR5] ;  /* 0x00000005ff0a7984 */ /* 0x000e260008000800 */
.L_x_7:
[----:B------:R-:W-:Y:S05]  /*0450*/  BSYNC.RECONVERGENT B1 ;  /* 0x0000000000017941 */ /* 0x000fea0003800200 */
.L_x_6:
[----:B------:R-:W-:Y:S05]  /*0460*/  @!P0 BRA `(.L_x_8) ;  /* 0xfffffffc00b48947 */ /* 0x000fea000383ffff */
.L_x_5:
[----:B------:R-:W-:Y:S05]  /*0470*/  BSYNC.RECONVERGENT B0 ;  /* 0x0000000000007941 */ /* 0x000fea0003800200 */
.L_x_4:
[----:B------:R-:W2:Y:S08]  /*0480*/  LDC R7, c[0x0][0x394] ;  /* 0x0000e500ff077b82 */ /* 0x000eb00000000800 */
[----:B------:R-:W-:Y:S01]  /*0490*/  BAR.SYNC.DEFER_BLOCKING 0x0 ;  /* 0x0000000000007b1d */ /* 0x000fe20000010000 */
[----:B--2---:R-:W-:-:S13]  /*04a0*/  ISETP.GE.U32.AND P0, PT, R0, R7, PT ;  /* 0x000000070000720c */ /* 0x004fda0003f06070 */
[----:B------:R-:W-:Y:S05]  /*04b0*/  @P0 EXIT ;  /* 0x000000000000094d */ /* 0x000fea0003800000 */
[----:B-1----:R-:W1:Y:S01]  /*04c0*/  LDS R5, [R5] ;  /* 0x0000000005057984 */ /* 0x002e620000000800 */
[----:B------:R-:W2:Y:S01]  /*04d0*/  LDC.64 R2, c[0x0][0x388] ;  /* 0x0000e200ff027b82 */ /* 0x000ea20000000a00 */
[----:B------:R-:W-:-:S04]  /*04e0*/  IMAD R7, R7, UR7, R0 ;  /* 0x0000000707077c24 */ /* 0x000fc8000f8e0200 */
[----:B--2---:R-:W-:-:S05]  /*04f0*/  IMAD.WIDE.U32 R2, R7, 0x4, R2 ;  /* 0x0000000407027825 */ /* 0x004fca00078e0002 */
[----:B-1----:R-:W-:Y:S01]  /*0500*/  STG.E desc[UR8][R2.64], R5 ;  /* 0x0000000502007986 */ /* 0x002fe2000c101908 */
[----:B------:R-:W-:Y:S05]  /*0510*/  EXIT ;  /* 0x000000000000794d */ /* 0x000fea0003800000 */
        .type           $_Z15top_k_per_blockPfS_ii$_Z12heapify_downPfii,@function
        .size           $_Z15top_k_per_blockPfS_ii$_Z12heapify_downPfii,(.L_x_11 - $_Z15top_k_per_blockPfS_ii$_Z12heapify_downPfii)
$_Z15top_k_per_blockPfS_ii$_Z12heapify_downPfii:
[----:B------:R-:W0:Y:S01]  /*0520*/  S2UR UR6, SR_CgaCtaId ;  /* 0x00000000000679c3 */ /* 0x000e220000008800 */
[----:B------:R-:W-:Y:S02]  /*0530*/  HFMA2 R11, -RZ, RZ, 0, 0 ;  /* 0x00000000ff0b7431 */ /* 0x000fe400000001ff */
[----:B------:R-:W-:Y:S01]  /*0540*/  IMAD.MOV.U32 R8, RZ, RZ, RZ ;  /* 0x000000ffff087224 */ /* 0x000fe200078e00ff */
[----:B------:R-:W-:-:S04]  /*0550*/  UMOV UR5, 0x400 ;  /* 0x0000040000057882 */ /* 0x000fc80000000000 */
[----:B------:R-:W1:Y:S01]  /*0560*/  LDC R14, c[0x0][0x394] ;  /* 0x0000e500ff0e7b82 */ /* 0x000e620000000800 */
[----:B0-----:R-:W-:-:S12]  /*0570*/  ULEA UR5, UR6, UR5, 0x18 ;  /* 0x0000000506057291 */ /* 0x001fd8000f8ec0ff */
.L_x_9:
[C---:B0-----:R-:W-:Y:S01]  /*0580*/  IMAD.SHL.U32 R9, R8.reuse, 0x2, RZ ;  /* 0x0000000208097824 */ /* 0x041fe200078e00ff */
[----:B------:R-:W-:-:S03]  /*0590*/  LEA R17, R8, UR5, 0x3 ;  /* 0x0000000508117c11 */ /* 0x000fc6000f8e18ff */
[C---:B------:R-:W-:Y:S02]  /*05a0*/  VIADD R15, R9.reuse, 0x1 ;  /* 0x00000001090f7836 */ /* 0x040fe40000000000 */
[----:B------:R-:W-:Y:S02]  /*05b0*/  IMAD R18, R8, -0x4, R17 ;  /* 0xfffffffc08127824 */ /* 0x000fe400078e0211 */
[----:B------:R-:W-:Y:S01]  /*05c0*/  VIADD R16, R9, 0x2 ;  /* 0x0000000209107836 */ /* 0x000fe20000000000 */
[----:B-1----:R-:W-:-:S04]  /*05d0*/  ISETP.GE.AND P2, PT, R15, R14, PT ;  /* 0x0000000e0f00720c */ /* 0x002fc80003f46270 */
[----:B------:R-:W-:-:S09]  /*05e0*/  ISETP.GE.AND P1, PT, R16, R14, PT ;  /* 0x0000000e1000720c */ /* 0x000fd20003f26270 */
[----:B------:R-:W-:Y:S04]  /*05f0*/  @!P2 LDS R10, [R17+0x4] ;  /* 0x00000400110aa984 */ /* 0x000fe80000000800 */
[----:B------:R-:W0:Y:S04]  /*0600*/  @!P2 LDS R13, [R18] ;  /* 0x00000000120da984 */ /* 0x000e280000000800 */
[----:B------:R-:W-:Y:S01]  /*0610*/  @!P1 LDS R9, [R17+0x8] ;  /* 0x0000080011099984 */ /* 0x000fe20000000800 */
[----:B0-----:R-:W-:-:S04]  /*0620*/  @!P2 FSETP.GEU.AND P3, PT, R10, R13, PT ;  /* 0x0000000d0a00a20b */ /* 0x001fc80003f6e000 */
[----:B------:R-:W-:-:S04]  /*0630*/  @!P2 SEL R11, R15, R8, !P3 ;  /* 0x000000080f0ba207 */ /* 0x000fc80005800000 */
[----:B------:R-:W-:-:S06]  /*0640*/  @!P1 LEA R10, R11, UR5, 0x2 ;  /* 0x000000050b0a9c11 */ /* 0x000fcc000f8e10ff */
[----:B------:R-:W0:Y:S02]  /*0650*/  @!P1 LDS R10, [R10] ;  /* 0x000000000a0a9984 */ /* 0x000e240000000800 */
[----:B0-----:R-:W-:Y:S01]  /*0660*/  @!P1 FSETP.GEU.AND P2, PT, R9, R10, PT ;  /* 0x0000000a0900920b */ /* 0x001fe20003f4e000 */
[----:B------:R-:W-:-:S03]  /*0670*/  IMAD.MOV.U32 R9, RZ, RZ, 0x0 ;  /* 0x00000000ff097424 */ /* 0x000fc600078e00ff */
[----:B------:R-:W-:-:S04]  /*0680*/  @!P1 SEL R11, R16, R11, !P2 ;  /* 0x0000000b100b9207 */ /* 0x000fc80005000000 */
[----:B------:R-:W-:Y:S02]  /*0690*/  ISETP.NE.AND P1, PT, R11, R8, PT ;  /* 0x000000080b00720c */ /* 0x000fe40003f25270 */
[----:B------:R-:W-:-:S11]  /*06a0*/  MOV R8, R12 ;  /* 0x0000000c00087202 */ /* 0x000fd60000000f00 */
[----:B------:R-:W-:Y:S05]  /*06b0*/  @!P1 RET.REL.NODEC R8 `(_Z15top_k_per_blockPfS_ii) ;  /* 0xfffffff808509950 */ /* 0x000fea0003c3ffff */
[----:B------:R-:W-:Y:S01]  /*06c0*/  LEA R10, R11, UR5, 0x2 ;  /* 0x000000050b0a7c11 */ /* 0x000fe2000f8e10ff */
[----:B------:R-:W-:Y:S01]  /*06d0*/  LDS R9, [R18] ;  /* 0x0000000012097984 */ /* 0x000fe20000000800 */
[----:B------:R-:W-:-:S03]  /*06e0*/  IMAD.MOV.U32 R8, RZ, RZ, R11 ;  /* 0x000000ffff087224 */ /* 0x000fc600078e000b */
[----:B------:R-:W0:Y:S04]  /*06f0*/  LDS R13, [R10] ;  /* 0x000000000a0d7984 */ /* 0x000e280000000800 */
[----:B0-----:R0:W-:Y:S04]  /*0700*/  STS [R18], R13 ;  /* 0x0000000d12007388 */ /* 0x0011e80000000800 */
[----:B------:R0:W-:Y:S01]  /*0710*/  STS [R10], R9 ;  /* 0x000000090a007388 */ /* 0x0001e20000000800 */
[----:B------:R-:W-:Y:S05]  /*0720*/  BRA `(.L_x_9) ;  /* 0xfffffffc00947947 */ /* 0x000fea000383ffff */
.L_x_10:
[----:B------:R-:W-:-:S00]  /*0730*/  BRA `(.L_x_10) ;  /* 0xfffffffc00fc7947 */ /* 0x000fc0000383ffff */
[----:B------:R-:W-:-:S00]  /*0740*/  NOP ;  /* 0x0000000000007918 */ /* 0x000fc00000000000 */
        /* <DEDUP_REMOVED lines=11> */
.L_x_11:


//--------------------- .nv.shared._Z15top_k_per_blockPfS_ii --------------------------
	.section	.nv.shared._Z15top_k_per_blockPfS_ii,"aw",@nobits
	.sectionflags	@""
	.align	4
.nv.shared._Z15top_k_per_blockPfS_ii:
	.zero		5120


//--------------------- .nv.shared.reserved.0     --------------------------
	.section	.nv.shared.reserved.0,"aw",@nobits
	.weak		__nv_reservedSMEM_offset_0_alias
	.size		__nv_reservedSMEM_offset_0_alias, 0, 64
	.other		__nv_reservedSMEM_offset_0_alias,@"STO_CUDA_RESERVED_SHARED STV_DEFAULT"
__nv_reservedSMEM_offset_0_alias:
	.zero		0
	.zero		64


//--------------------- .nv.constant0._Z15top_k_per_blockPfS_ii --------------------------
	.section	.nv.constant0._Z15top_k_per_blockPfS_ii,"a",@progbits
	.sectionflags	@""
	.align	4
.nv.constant0._Z15top_k_per_blockPfS_ii:
	.zero		920


//--------------------- SYMBOLS --------------------------

	.type		.nv.reservedSmem.offset0,@object
	.size		.nv.reservedSmem.offset0,0x4
	.type		.nv.reservedSmem.cap,@object
	.size		.nv.reservedSmem.cap,0x4
